//
// Generated by NVIDIA NVVM Compiler
//
// Compiler Build ID: CL-36424714
// Cuda compilation tools, release 13.0, V13.0.88
// Based on NVVM 20.0.0
//

.version 9.0
.target sm_100
.address_size 64

	// .globl	_Z7imprimePiS_
.extern .func  (.param .b32 func_retval0) vprintf
(
	.param .b64 vprintf_param_0,
	.param .b64 vprintf_param_1
)
;
.global .align 1 .b8 $str[14] = {78, 97, 32, 71, 80, 85, 58, 32, 32, 37, 100, 32, 10};

.visible .entry _Z7imprimePiS_(
	.param .u64 .ptr .align 1 _Z7imprimePiS__param_0,
	.param .u64 .ptr .align 1 _Z7imprimePiS__param_1
)
{
	.local .align 8 .b8 	__local_depot0[8];
	.reg .b64 	%SP;
	.reg .b64 	%SPL;
	.reg .pred 	%p<2>;
	.reg .b32 	%r<8>;
	.reg .b64 	%rd<7>;

	mov.u64 	%SPL, __local_depot0;
	cvta.local.u64 	%SP, %SPL;
	ld.param.u64 	%rd1, [_Z7imprimePiS__param_1];
	cvta.to.global.u64 	%rd2, %rd1;
	mov.u32 	%r2, %ctaid.x;
	mov.u32 	%r3, %ntid.x;
	mov.u32 	%r4, %tid.x;
	mad.lo.s32 	%r1, %r2, %r3, %r4;
	ld.global.u32 	%r5, [%rd2];
	setp.gt.s32 	%p1, %r1, %r5;
	@%p1 bra 	$L__BB0_2;
	add.u64 	%rd3, %SP, 0;
	add.u64 	%rd4, %SPL, 0;
	st.local.u32 	[%rd4], %r1;
	mov.u64 	%rd5, $str;
	cvta.global.u64 	%rd6, %rd5;
	{ // callseq 0, 0
	.param .b64 param0;
	st.param.b64 	[param0], %rd6;
	.param .b64 param1;
	st.param.b64 	[param1], %rd3;
	.param .b32 retval0;
	call.uni (retval0), 
	vprintf, 
	(
	param0, 
	param1
	);
	ld.param.b32 	%r6, [retval0];
	} // callseq 0
$L__BB0_2:
	ret;

}


// ===== COMPILED SASS (sm_100) =====

	.target	sm_100

	.elftype	@"ET_EXEC"


//--------------------- .note.nv.tkinfo           --------------------------
	.section	.note.nv.tkinfo,"",@"SHT_NOTE"
	.sectionflags	@"SHF_NOTE_NV_TKINFO"
	.tkinfo
        /*0018*/ 	.word	0x00000002
        /*0030*/ 	.string	""
        /*0030*/ 	.string	"ptxas"
        /*0030*/ 	.string	"Cuda compilation tools, release 13.0, V13.0.88"
        /*0030*/ 	.string	"Build cuda_13.0.r13.0/compiler.36424714_0"
        /*0030*/ 	.string	"-arch sm_100 -m 64 "



//--------------------- .note.nv.cuinfo           --------------------------
	.section	.note.nv.cuinfo,"",@"SHT_NOTE"
	.sectionflags	@"SHF_NOTE_NV_CUINFO"
        /*0018*/ 	.short	0x0002
        /*001a*/ 	.short	0x0064
        /*001c*/ 	.short	0x0082
	.zero		2


//--------------------- .nv.info                  --------------------------
	.section	.nv.info,"",@"SHT_CUDA_INFO"
	.align	4


	//----- nvinfo : EIATTR_REGCOUNT
	.align		4
        /*0000*/ 	.byte	0x04, 0x2f
        /*0002*/ 	.short	(.L_2 - .L_1)
	.align		4
.L_1:
        /*0004*/ 	.word	index@(_Z7imprimePiS_)
        /*0008*/ 	.word	0x00000018


	//----- nvinfo : EIATTR_FRAME_SIZE
	.align		4
.L_2:
        /*000c*/ 	.byte	0x04, 0x11
        /*000e*/ 	.short	(.L_4 - .L_3)
	.align		4
.L_3:
        /*0010*/ 	.word	index@(_Z7imprimePiS_)
        /*0014*/ 	.word	0x00000008


	//----- nvinfo : EIATTR_MIN_STACK_SIZE
	.align		4
.L_4:
        /*0018*/ 	.byte	0x04, 0x12
        /*001a*/ 	.short	(.L_6 - .L_5)
	.align		4
.L_5:
        /*001c*/ 	.word	index@(_Z7imprimePiS_)
        /*0020*/ 	.word	0x00000008
.L_6:


//--------------------- .nv.compat                --------------------------
	.section	.nv.compat,"",@"SHT_CUDA_COMPAT_INFO"
	.align	4
        /*0000*/ 	.byte	0x02, 0x09, 0x00, 0x00, 0x02, 0x02, 0x01, 0x00, 0x02, 0x05, 0x05, 0x00, 0x03, 0x07, 0x01, 0x01
        /*0010*/ 	.byte	0x02, 0x03, 0x00, 0x00, 0x02, 0x06, 0x01, 0x00, 0x04, 0x0b, 0x08, 0x00, 0x09, 0x00, 0x00, 0x00
        /*0020*/ 	.byte	0x00, 0x00, 0x00, 0x00


//--------------------- .nv.info._Z7imprimePiS_   --------------------------
	.section	.nv.info._Z7imprimePiS_,"",@"SHT_CUDA_INFO"
	.sectionflags	@""
	.align	4


	//----- nvinfo : EIATTR_CUDA_API_VERSION
	.align		4
        /*0000*/ 	.byte	0x04, 0x37
        /*0002*/ 	.short	(.L_8 - .L_7)
.L_7:
        /*0004*/ 	.word	0x00000082


	//----- nvinfo : EIATTR_KPARAM_INFO
	.align		4
.L_8:
        /*0008*/ 	.byte	0x04, 0x17
        /*000a*/ 	.short	(.L_10 - .L_9)
.L_9:
        /*000c*/ 	.word	0x00000000
        /*0010*/ 	.short	0x0001
        /*0012*/ 	.short	0x0008
        /*0014*/ 	.byte	0x00, 0xf5, 0x21, 0x00


	//----- nvinfo : EIATTR_KPARAM_INFO
	.align		4
.L_10:
        /*0018*/ 	.byte	0x04, 0x17
        /*001a*/ 	.short	(.L_12 - .L_11)
.L_11:
        /*001c*/ 	.word	0x00000000
        /*0020*/ 	.short	0x0000
        /*0022*/ 	.short	0x0000
        /*0024*/ 	.byte	0x00, 0xf5, 0x21, 0x00


	//----- nvinfo : EIATTR_SPARSE_MMA_MASK
	.align		4
.L_12:
        /*0028*/ 	.byte	0x03, 0x50
        /*002a*/ 	.short	0x0000


	//----- nvinfo : EIATTR_MAXREG_COUNT
	.align		4
        /*002c*/ 	.byte	0x03, 0x1b
        /*002e*/ 	.short	0x00ff


	//----- nvinfo : EIATTR_EXTERNS
	.align		4
        /*0030*/ 	.byte	0x04, 0x0f
        /*0032*/ 	.short	(.L_14 - .L_13)


	//   ....[0]....
	.align		4
.L_13:
        /*0034*/ 	.word	index@(vprintf)


	//----- nvinfo : EIATTR_MERCURY_ISA_VERSION
	.align		4
.L_14:
        /*0038*/ 	.byte	0x03, 0x5f
        /*003a*/ 	.short	0x0101


	//----- nvinfo : EIATTR_VRC_CTA_INIT_COUNT
	.align		4
        /*003c*/ 	.byte	0x02, 0x4a
	.zero		1
	.zero		1


	//----- nvinfo : EIATTR_SYSCALL_OFFSETS
	.align		4
        /*0040*/ 	.byte	0x04, 0x46
        /*0042*/ 	.short	(.L_16 - .L_15)


	//   ....[0]....
.L_15:
        /*0044*/ 	.word	0x00000160


	//----- nvinfo : EIATTR_EXIT_INSTR_OFFSETS
	.align		4
.L_16:
        /*0048*/ 	.byte	0x04, 0x1c
        /*004a*/ 	.short	(.L_18 - .L_17)


	//   ....[0]....
.L_17:
        /*004c*/ 	.word	0x000000e0


	//   ....[1]....
        /*0050*/ 	.word	0x00000170


	//----- nvinfo : EIATTR_CRS_STACK_SIZE
	.align		4
.L_18:
        /*0054*/ 	.byte	0x04, 0x1e
        /*0056*/ 	.short	(.L_20 - .L_19)
.L_19:
        /*0058*/ 	.word	0x00000000


	//----- nvinfo : EIATTR_CBANK_PARAM_SIZE
	.align		4
.L_20:
        /*005c*/ 	.byte	0x03, 0x19
        /*005e*/ 	.short	0x0010


	//----- nvinfo : EIATTR_PARAM_CBANK
	.align		4
        /*0060*/ 	.byte	0x04, 0x0a
        /*0062*/ 	.short	(.L_22 - .L_21)
	.align		4
.L_21:
        /*0064*/ 	.word	index@(.nv.constant0._Z7imprimePiS_)
        /*0068*/ 	.short	0x0380
        /*006a*/ 	.short	0x0010


	//----- nvinfo : EIATTR_SW_WAR
	.align		4
.L_22:
        /*006c*/ 	.byte	0x04, 0x36
        /*006e*/ 	.short	(.L_24 - .L_23)
.L_23:
        /*0070*/ 	.word	0x00000008
.L_24:


//--------------------- .nv.callgraph             --------------------------
	.section	.nv.callgraph,"",@"SHT_CUDA_CALLGRAPH"
	.align	4
	.sectionentsize	8
	.align		4
        /*0000*/ 	.word	0x00000000
	.align		4
        /*0004*/ 	.word	0xffffffff
	.align		4
        /*0008*/ 	.word	index@(_Z7imprimePiS_)
	.align		4
        /*000c*/ 	.word	index@(vprintf)
	.align		4
        /*0010*/ 	.word	0x00000000
	.align		4
        /*0014*/ 	.word	0xfffffffe
	.align		4
        /*0018*/ 	.word	0x00000000
	.align		4
        /*001c*/ 	.word	0xfffffffd
	.align		4
        /*0020*/ 	.word	0x00000000
	.align		4
        /*0024*/ 	.word	0xfffffffc


//--------------------- .nv.constant4             --------------------------
	.section	.nv.constant4,"a",@progbits
	.align	8
	.align		8
.nv.constant4:
        /*0000*/ 	.dword	vprintf
	.align		8
        /*0008*/ 	.dword	$str


//--------------------- .text._Z7imprimePiS_      --------------------------
	.section	.text._Z7imprimePiS_,"ax",@progbits
	.align	128
        .global         _Z7imprimePiS_
        .type           _Z7imprimePiS_,@function
        .size           _Z7imprimePiS_,(.L_x_2 - _Z7imprimePiS_)
        .other          _Z7imprimePiS_,@"STO_CUDA_ENTRY STV_DEFAULT"
_Z7imprimePiS_:
.text._Z7imprimePiS_:
[----:B------:R-:W0:Y:S08]  /*0000*/  LDC R1, c[0x0][0x37c] ;  /* 0x0000df00ff017b82 */ /* 0x000e300000000800 */
[----:B------:R-:W1:Y:S01]  /*0010*/  LDC.64 R2, c[0x0][0x388] ;  /* 0x0000e200ff027b82 */ /* 0x000e620000000a00 */
[----:B------:R-:W1:Y:S01]  /*0020*/  LDCU.64 UR4, c[0x0][0x358] ;  /* 0x00006b00ff0477ac */ /* 0x000e620008000a00 */
[----:B0-----:R-:W-:Y:S01]  /*0030*/  VIADD R1, R1, 0xfffffff8 ;  /* 0xfffffff801017836 */ /* 0x001fe20000000000 */
[----:B-1----:R-:W2:Y:S01]  /*0040*/  LDG.E R3, desc[UR4][R2.64] ;  /* 0x0000000402037981 */ /* 0x002ea2000c1e1900 */
[----:B------:R-:W0:Y:S04]  /*0050*/  LDCU UR5, c[0x0][0x2fc] ;  /* 0x00005f80ff0577ac */ /* 0x000e280008000800 */
[----:B------:R-:W1:Y:S01]  /*0060*/  S2UR UR6, SR_CTAID.X ;  /* 0x00000000000679c3 */ /* 0x000e620000002500 */
[----:B------:R-:W1:Y:S01]  /*0070*/  S2R R5, SR_TID.X ;  /* 0x0000000000057919 */ /* 0x000e620000002100 */
[----:B------:R-:W3:Y:S06]  /*0080*/  LDCU UR4, c[0x0][0x2f8] ;  /* 0x00005f00ff0477ac */ /* 0x000eec0008000800 */
[----:B------:R-:W1:Y:S01]  /*0090*/  LDC R0, c[0x0][0x360] ;  /* 0x0000d800ff007b82 */ /* 0x000e620000000800 */
[----:B---3--:R-:W-:-:S05]  /*00a0*/  IADD3 R6, P1, PT, R1, UR4, RZ ;  /* 0x0000000401067c10 */ /* 0x008fca000ff3e0ff */
[----:B0-----:R-:W-:Y:S02]  /*00b0*/  IMAD.X R7, RZ, RZ, UR5, P1 ;  /* 0x00000005ff077e24 */ /* 0x001fe400088e06ff */
[----:B-1----:R-:W-:-:S05]  /*00c0*/  IMAD R0, R0, UR6, R5 ;  /* 0x0000000600007c24 */ /* 0x002fca000f8e0205 */
[----:B--2---:R-:W-:-:S13]  /*00d0*/  ISETP.GT.AND P0, PT, R0, R3, PT ;  /* 0x000000030000720c */ /* 0x004fda0003f04270 */
[----:B------:R-:W-:Y:S05]  /*00e0*/  @P0 EXIT ;  /* 0x000000000000094d */ /* 0x000fea0003800000 */
[----:B------:R-:W-:Y:S01]  /*00f0*/  MOV R2, 0x0 ;  /* 0x0000000000027802 */ /* 0x000fe20000000f00 */
[----:B------:R0:W-:Y:S01]  /*0100*/  STL [R1], R0 ;  /* 0x0000000001007387 */ /* 0x0001e20000100800 */
[----:B------:R-:W1:Y:S04]  /*0110*/  LDCU.64 UR4, c[0x4][0x8] ;  /* 0x01000100ff0477ac */ /* 0x000e680008000a00 */
[----:B------:R-:W2:Y:S01]  /*0120*/  LDC.64 R2, c[0x4][R2] ;  /* 0x0100000002027b82 */ /* 0x000ea20000000a00 */
[----:B-1----:R-:W-:Y:S01]  /*0130*/  MOV R4, UR4 ;  /* 0x0000000400047c02 */ /* 0x002fe20008000f00 */
[----:B0-----:R-:W-:-:S07]  /*0140*/  IMAD.U32 R5, RZ, RZ, UR5 ;  /* 0x00000005ff057e24 */ /* 0x001fce000f8e00ff */
[----:B------:R-:W-:-:S07]  /*0150*/  LEPC R20, `(.L_x_0) ;  /* 0x000000001014794e */ /* 0x000fce0000000000 */
[----:B--2---:R-:W-:Y:S05]  /*0160*/  CALL.ABS.NOINC R2 ;  /* 0x0000000002007343 */ /* 0x004fea0003c00000 */
.L_x_0:
[----:B------:R-:W-:Y:S05]  /*0170*/  EXIT ;  /* 0x000000000000794d */ /* 0x000fea0003800000 */
.L_x_1:
[----:B------:R-:W-:-:S00]  /*0180*/  BRA `(.L_x_1) ;  /* 0xfffffffc00fc7947 */ /* 0x000fc0000383ffff */
[----:B------:R-:W-:-:S00]  /*0190*/  NOP ;  /* 0x0000000000007918 */ /* 0x000fc00000000000 */
        /* <DEDUP_REMOVED lines=14> */
.L_x_2:


//--------------------- .nv.global.init           --------------------------
	.section	.nv.global.init,"aw",@progbits
.nv.global.init:
	.type		$str,@object
	.size		$str,(.L_0 - $str)
$str:
        /*0000*/ 	.byte	0x4e, 0x61, 0x20, 0x47, 0x50, 0x55, 0x3a, 0x20, 0x20, 0x25, 0x64, 0x20, 0x0a, 0x00
.L_0:


//--------------------- .nv.shared.reserved.0     --------------------------
	.section	.nv.shared.reserved.0,"aw",@nobits
	.weak		__nv_reservedSMEM_offset_0_alias
	.size		__nv_reservedSMEM_offset_0_alias, 0, 64
	.other		__nv_reservedSMEM_offset_0_alias,@"STO_CUDA_RESERVED_SHARED STV_DEFAULT"
__nv_reservedSMEM_offset_0_alias:
	.zero		0
	.zero		64


//--------------------- .nv.constant0._Z7imprimePiS_ --------------------------
	.section	.nv.constant0._Z7imprimePiS_,"a",@progbits
	.sectionflags	@""
	.align	4
.nv.constant0._Z7imprimePiS_:
	.zero		912


//--------------------- SYMBOLS --------------------------

	.type		.nv.reservedSmem.offset0,@object
	.size		.nv.reservedSmem.offset0,0x4
	.type		vprintf,@function
